//
// Generated by NVIDIA NVVM Compiler
//
// Compiler Build ID: CL-36424714
// Cuda compilation tools, release 13.0, V13.0.88
// Based on NVVM 20.0.0
//

.version 9.0
.target sm_100
.address_size 64

	// .globl	_Z14_auto_kernel_0PA100000_fS0_S0_

.visible .entry _Z14_auto_kernel_0PA100000_fS0_S0_(
	.param .u64 .ptr .align 1 _Z14_auto_kernel_0PA100000_fS0_S0__param_0,
	.param .u64 .ptr .align 1 _Z14_auto_kernel_0PA100000_fS0_S0__param_1,
	.param .u64 .ptr .align 1 _Z14_auto_kernel_0PA100000_fS0_S0__param_2
)
{
	.reg .pred 	%p<7>;
	.reg .b32 	%r<11>;
	.reg .b32 	%f<4>;
	.reg .b64 	%rd<15>;

	ld.param.u64 	%rd1, [_Z14_auto_kernel_0PA100000_fS0_S0__param_0];
	ld.param.u64 	%rd2, [_Z14_auto_kernel_0PA100000_fS0_S0__param_1];
	ld.param.u64 	%rd3, [_Z14_auto_kernel_0PA100000_fS0_S0__param_2];
	mov.u32 	%r3, %ctaid.x;
	mov.u32 	%r4, %ntid.x;
	mov.u32 	%r5, %tid.x;
	mad.lo.s32 	%r1, %r3, %r4, %r5;
	mov.u32 	%r6, %ctaid.y;
	mov.u32 	%r7, %ntid.y;
	mov.u32 	%r8, %tid.y;
	mad.lo.s32 	%r9, %r6, %r7, %r8;
	setp.eq.s32 	%p1, %r1, 0;
	setp.eq.s32 	%p2, %r9, 0;
	or.pred  	%p3, %p1, %p2;
	@%p3 bra 	$L__BB0_3;
	setp.gt.s32 	%p4, %r1, 100000;
	setp.gt.u32 	%p5, %r9, 100000;
	or.pred  	%p6, %p4, %p5;
	@%p6 bra 	$L__BB0_3;
	cvta.to.global.u64 	%rd4, %rd1;
	mul.wide.s32 	%rd5, %r1, 400000;
	add.s64 	%rd6, %rd4, %rd5;
	add.s32 	%r10, %r9, -1;
	mul.wide.u32 	%rd7, %r10, 4;
	add.s64 	%rd8, %rd6, %rd7;
	ld.global.f32 	%f1, [%rd8+-400000];
	cvta.to.global.u64 	%rd9, %rd2;
	add.s64 	%rd10, %rd9, %rd5;
	add.s64 	%rd11, %rd10, %rd7;
	ld.global.f32 	%f2, [%rd11+-400000];
	add.f32 	%f3, %f1, %f2;
	cvta.to.global.u64 	%rd12, %rd3;
	add.s64 	%rd13, %rd12, %rd5;
	add.s64 	%rd14, %rd13, %rd7;
	st.global.f32 	[%rd14+-400000], %f3;
$L__BB0_3:
	ret;

}


// ===== COMPILED SASS (sm_100) =====

	.target	sm_100

	.elftype	@"ET_EXEC"


//--------------------- .note.nv.tkinfo           --------------------------
	.section	.note.nv.tkinfo,"",@"SHT_NOTE"
	.sectionflags	@"SHF_NOTE_NV_TKINFO"
	.tkinfo
        /*0018*/ 	.word	0x00000002
        /*0030*/ 	.string	""
        /*0030*/ 	.string	"ptxas"
        /*0030*/ 	.string	"Cuda compilation tools, release 13.0, V13.0.88"
        /*0030*/ 	.string	"Build cuda_13.0.r13.0/compiler.36424714_0"
        /*0030*/ 	.string	"-arch sm_100 -m 64 "



//--------------------- .note.nv.cuinfo           --------------------------
	.section	.note.nv.cuinfo,"",@"SHT_NOTE"
	.sectionflags	@"SHF_NOTE_NV_CUINFO"
        /*0018*/ 	.short	0x0002
        /*001a*/ 	.short	0x0064
        /*001c*/ 	.short	0x0082
	.zero		2


//--------------------- .nv.info                  --------------------------
	.section	.nv.info,"",@"SHT_CUDA_INFO"
	.align	4


	//----- nvinfo : EIATTR_REGCOUNT
	.align		4
        /*0000*/ 	.byte	0x04, 0x2f
        /*0002*/ 	.short	(.L_1 - .L_0)
	.align		4
.L_0:
        /*0004*/ 	.word	index@(_Z14_auto_kernel_0PA100000_fS0_S0_)
        /*0008*/ 	.word	0x0000000e


	//----- nvinfo : EIATTR_FRAME_SIZE
	.align		4
.L_1:
        /*000c*/ 	.byte	0x04, 0x11
        /*000e*/ 	.short	(.L_3 - .L_2)
	.align		4
.L_2:
        /*0010*/ 	.word	index@(_Z14_auto_kernel_0PA100000_fS0_S0_)
        /*0014*/ 	.word	0x00000000


	//----- nvinfo : EIATTR_MIN_STACK_SIZE
	.align		4
.L_3:
        /*0018*/ 	.byte	0x04, 0x12
        /*001a*/ 	.short	(.L_5 - .L_4)
	.align		4
.L_4:
        /*001c*/ 	.word	index@(_Z14_auto_kernel_0PA100000_fS0_S0_)
        /*0020*/ 	.word	0x00000000
.L_5:


//--------------------- .nv.compat                --------------------------
	.section	.nv.compat,"",@"SHT_CUDA_COMPAT_INFO"
	.align	4
        /*0000*/ 	.byte	0x02, 0x09, 0x00, 0x00, 0x02, 0x02, 0x01, 0x00, 0x02, 0x05, 0x05, 0x00, 0x03, 0x07, 0x01, 0x01
        /*0010*/ 	.byte	0x02, 0x03, 0x00, 0x00, 0x02, 0x06, 0x01, 0x00, 0x04, 0x0b, 0x08, 0x00, 0x09, 0x00, 0x00, 0x00
        /*0020*/ 	.byte	0x00, 0x00, 0x00, 0x00


//--------------------- .nv.info._Z14_auto_kernel_0PA100000_fS0_S0_ --------------------------
	.section	.nv.info._Z14_auto_kernel_0PA100000_fS0_S0_,"",@"SHT_CUDA_INFO"
	.sectionflags	@""
	.align	4


	//----- nvinfo : EIATTR_CUDA_API_VERSION
	.align		4
        /*0000*/ 	.byte	0x04, 0x37
        /*0002*/ 	.short	(.L_7 - .L_6)
.L_6:
        /*0004*/ 	.word	0x00000082


	//----- nvinfo : EIATTR_KPARAM_INFO
	.align		4
.L_7:
        /*0008*/ 	.byte	0x04, 0x17
        /*000a*/ 	.short	(.L_9 - .L_8)
.L_8:
        /*000c*/ 	.word	0x00000000
        /*0010*/ 	.short	0x0002
        /*0012*/ 	.short	0x0010
        /*0014*/ 	.byte	0x00, 0xf5, 0x21, 0x00


	//----- nvinfo : EIATTR_KPARAM_INFO
	.align		4
.L_9:
        /*0018*/ 	.byte	0x04, 0x17
        /*001a*/ 	.short	(.L_11 - .L_10)
.L_10:
        /*001c*/ 	.word	0x00000000
        /*0020*/ 	.short	0x0001
        /*0022*/ 	.short	0x0008
        /*0024*/ 	.byte	0x00, 0xf5, 0x21, 0x00


	//----- nvinfo : EIATTR_KPARAM_INFO
	.align		4
.L_11:
        /*0028*/ 	.byte	0x04, 0x17
        /*002a*/ 	.short	(.L_13 - .L_12)
.L_12:
        /*002c*/ 	.word	0x00000000
        /*0030*/ 	.short	0x0000
        /*0032*/ 	.short	0x0000
        /*0034*/ 	.byte	0x00, 0xf5, 0x21, 0x00


	//----- nvinfo : EIATTR_SPARSE_MMA_MASK
	.align		4
.L_13:
        /*0038*/ 	.byte	0x03, 0x50
        /*003a*/ 	.short	0x0000


	//----- nvinfo : EIATTR_MAXREG_COUNT
	.align		4
        /*003c*/ 	.byte	0x03, 0x1b
        /*003e*/ 	.short	0x00ff


	//----- nvinfo : EIATTR_MERCURY_ISA_VERSION
	.align		4
        /*0040*/ 	.byte	0x03, 0x5f
        /*0042*/ 	.short	0x0101


	//----- nvinfo : EIATTR_VRC_CTA_INIT_COUNT
	.align		4
        /*0044*/ 	.byte	0x02, 0x4a
	.zero		1
	.zero		1


	//----- nvinfo : EIATTR_EXIT_INSTR_OFFSETS
	.align		4
        /*0048*/ 	.byte	0x04, 0x1c
        /*004a*/ 	.short	(.L_15 - .L_14)


	//   ....[0]....
.L_14:
        /*004c*/ 	.word	0x000000b0


	//   ....[1]....
        /*0050*/ 	.word	0x000000e0


	//   ....[2]....
        /*0054*/ 	.word	0x000001e0


	//----- nvinfo : EIATTR_CBANK_PARAM_SIZE
	.align		4
.L_15:
        /*0058*/ 	.byte	0x03, 0x19
        /*005a*/ 	.short	0x0018


	//----- nvinfo : EIATTR_PARAM_CBANK
	.align		4
        /*005c*/ 	.byte	0x04, 0x0a
        /*005e*/ 	.short	(.L_17 - .L_16)
	.align		4
.L_16:
        /*0060*/ 	.word	index@(.nv.constant0._Z14_auto_kernel_0PA100000_fS0_S0_)
        /*0064*/ 	.short	0x0380
        /*0066*/ 	.short	0x0018


	//----- nvinfo : EIATTR_SW_WAR
	.align		4
.L_17:
        /*0068*/ 	.byte	0x04, 0x36
        /*006a*/ 	.short	(.L_19 - .L_18)
.L_18:
        /*006c*/ 	.word	0x00000008
.L_19:


//--------------------- .nv.callgraph             --------------------------
	.section	.nv.callgraph,"",@"SHT_CUDA_CALLGRAPH"
	.align	4
	.sectionentsize	8
	.align		4
        /*0000*/ 	.word	0x00000000
	.align		4
        /*0004*/ 	.word	0xffffffff
	.align		4
        /*0008*/ 	.word	0x00000000
	.align		4
        /*000c*/ 	.word	0xfffffffe
	.align		4
        /*0010*/ 	.word	0x00000000
	.align		4
        /*0014*/ 	.word	0xfffffffd
	.align		4
        /*0018*/ 	.word	0x00000000
	.align		4
        /*001c*/ 	.word	0xfffffffc


//--------------------- .text._Z14_auto_kernel_0PA100000_fS0_S0_ --------------------------
	.section	.text._Z14_auto_kernel_0PA100000_fS0_S0_,"ax",@progbits
	.align	128
        .global         _Z14_auto_kernel_0PA100000_fS0_S0_
        .type           _Z14_auto_kernel_0PA100000_fS0_S0_,@function
        .size           _Z14_auto_kernel_0PA100000_fS0_S0_,(.L_x_1 - _Z14_auto_kernel_0PA100000_fS0_S0_)
        .other          _Z14_auto_kernel_0PA100000_fS0_S0_,@"STO_CUDA_ENTRY STV_DEFAULT"
_Z14_auto_kernel_0PA100000_fS0_S0_:
.text._Z14_auto_kernel_0PA100000_fS0_S0_:
[----:B------:R-:W-:Y:S01]  /*0000*/  LDC R1, c[0x0][0x37c] ;  /* 0x0000df00ff017b82 */ /* 0x000fe20000000800 */
[----:B------:R-:W0:Y:S07]  /*0010*/  S2R R3, SR_TID.Y ;  /* 0x0000000000037919 */ /* 0x000e2e0000002200 */
[----:B------:R-:W1:Y:S01]  /*0020*/  LDC R9, c[0x0][0x360] ;  /* 0x0000d800ff097b82 */ /* 0x000e620000000800 */
[----:B------:R-:W1:Y:S07]  /*0030*/  S2R R2, SR_TID.X ;  /* 0x0000000000027919 */ /* 0x000e6e0000002100 */
[----:B------:R-:W0:Y:S08]  /*0040*/  S2UR UR5, SR_CTAID.Y ;  /* 0x00000000000579c3 */ /* 0x000e300000002600 */
[----:B------:R-:W0:Y:S08]  /*0050*/  LDC R0, c[0x0][0x364] ;  /* 0x0000d900ff007b82 */ /* 0x000e300000000800 */
[----:B------:R-:W1:Y:S01]  /*0060*/  S2UR UR4, SR_CTAID.X ;  /* 0x00000000000479c3 */ /* 0x000e620000002500 */
[----:B0-----:R-:W-:-:S05]  /*0070*/  IMAD R0, R0, UR5, R3 ;  /* 0x0000000500007c24 */ /* 0x001fca000f8e0203 */
[----:B------:R-:W-:Y:S01]  /*0080*/  ISETP.NE.AND P0, PT, R0, RZ, PT ;  /* 0x000000ff0000720c */ /* 0x000fe20003f05270 */
[----:B-1----:R-:W-:-:S05]  /*0090*/  IMAD R9, R9, UR4, R2 ;  /* 0x0000000409097c24 */ /* 0x002fca000f8e0202 */
[----:B------:R-:W-:-:S13]  /*00a0*/  ISETP.EQ.OR P0, PT, R9, RZ, !P0 ;  /* 0x000000ff0900720c */ /* 0x000fda0004702670 */
[----:B------:R-:W-:Y:S05]  /*00b0*/  @P0 EXIT ;  /* 0x000000000000094d */ /* 0x000fea0003800000 */
[----:B------:R-:W-:-:S04]  /*00c0*/  ISETP.GT.U32.AND P0, PT, R0, 0x186a0, PT ;  /* 0x000186a00000780c */ /* 0x000fc80003f04070 */
[----:B------:R-:W-:-:S13]  /*00d0*/  ISETP.GT.OR P0, PT, R9, 0x186a0, P0 ;  /* 0x000186a00900780c */ /* 0x000fda0000704670 */
[----:B------:R-:W-:Y:S05]  /*00e0*/  @P0 EXIT ;  /* 0x000000000000094d */ /* 0x000fea0003800000 */
[----:B------:R-:W0:Y:S01]  /*00f0*/  LDC.64 R2, c[0x0][0x380] ;  /* 0x0000e000ff027b82 */ /* 0x000e220000000a00 */
[----:B------:R-:W1:Y:S01]  /*0100*/  LDCU.64 UR4, c[0x0][0x358] ;  /* 0x00006b00ff0477ac */ /* 0x000e620008000a00 */
[----:B------:R-:W-:-:S06]  /*0110*/  IADD3 R11, PT, PT, R0, -0x1, RZ ;  /* 0xffffffff000b7810 */ /* 0x000fcc0007ffe0ff */
[----:B------:R-:W2:Y:S08]  /*0120*/  LDC.64 R4, c[0x0][0x388] ;  /* 0x0000e200ff047b82 */ /* 0x000eb00000000a00 */
[----:B------:R-:W3:Y:S01]  /*0130*/  LDC.64 R6, c[0x0][0x390] ;  /* 0x0000e400ff067b82 */ /* 0x000ee20000000a00 */
[----:B0-----:R-:W-:-:S04]  /*0140*/  IMAD.WIDE R2, R9, 0x61a80, R2 ;  /* 0x00061a8009027825 */ /* 0x001fc800078e0202 */
[----:B------:R-:W-:-:S04]  /*0150*/  IMAD.WIDE.U32 R2, R11, 0x4, R2 ;  /* 0x000000040b027825 */ /* 0x000fc800078e0002 */
[----:B--2---:R-:W-:Y:S02]  /*0160*/  IMAD.WIDE R4, R9, 0x61a80, R4 ;  /* 0x00061a8009047825 */ /* 0x004fe400078e0204 */
[----:B-1----:R-:W2:Y:S02]  /*0170*/  LDG.E R2, desc[UR4][R2.64+-0x61a80] ;  /* 0xf9e5800402027981 */ /* 0x002ea4000c1e1900 */
[----:B------:R-:W-:-:S06]  /*0180*/  IMAD.WIDE.U32 R4, R11, 0x4, R4 ;  /* 0x000000040b047825 */ /* 0x000fcc00078e0004 */
[----:B------:R-:W2:Y:S01]  /*0190*/  LDG.E R5, desc[UR4][R4.64+-0x61a80] ;  /* 0xf9e5800404057981 */ /* 0x000ea2000c1e1900 */
[----:B---3--:R-:W-:-:S04]  /*01a0*/  IMAD.WIDE R6, R9, 0x61a80, R6 ;  /* 0x00061a8009067825 */ /* 0x008fc800078e0206 */
[----:B------:R-:W-:-:S04]  /*01b0*/  IMAD.WIDE.U32 R6, R11, 0x4, R6 ;  /* 0x000000040b067825 */ /* 0x000fc800078e0006 */
[----:B--2---:R-:W-:-:S05]  /*01c0*/  FADD R9, R2, R5 ;  /* 0x0000000502097221 */ /* 0x004fca0000000000 */
[----:B------:R-:W-:Y:S01]  /*01d0*/  STG.E desc[UR4][R6.64+-0x61a80], R9 ;  /* 0xf9e5800906007986 */ /* 0x000fe2000c101904 */
[----:B------:R-:W-:Y:S05]  /*01e0*/  EXIT ;  /* 0x000000000000794d */ /* 0x000fea0003800000 */
.L_x_0:
[----:B------:R-:W-:-:S00]  /*01f0*/  BRA `(.L_x_0) ;  /* 0xfffffffc00fc7947 */ /* 0x000fc0000383ffff */
[----:B------:R-:W-:-:S00]  /*0200*/  NOP ;  /* 0x0000000000007918 */ /* 0x000fc00000000000 */
[----:B------:R-:W-:-:S00]  /*0210*/  NOP ;  /* 0x0000000000007918 */ /* 0x000fc00000000000 */
[----:B------:R-:W-:-:S00]  /*0220*/  NOP ;  /* 0x0000000000007918 */ /* 0x000fc00000000000 */
[----:B------:R-:W-:-:S00]  /*0230*/  NOP ;  /* 0x0000000000007918 */ /* 0x000fc00000000000 */
[----:B------:R-:W-:-:S00]  /*0240*/  NOP ;  /* 0x0000000000007918 */ /* 0x000fc00000000000 */
[----:B------:R-:W-:-:S00]  /*0250*/  NOP ;  /* 0x0000000000007918 */ /* 0x000fc00000000000 */
[----:B------:R-:W-:-:S00]  /*0260*/  NOP ;  /* 0x0000000000007918 */ /* 0x000fc00000000000 */
[----:B------:R-:W-:-:S00]  /*0270*/  NOP ;  /* 0x0000000000007918 */ /* 0x000fc00000000000 */
.L_x_1:


//--------------------- .nv.shared.reserved.0     --------------------------
	.section	.nv.shared.reserved.0,"aw",@nobits
	.weak		__nv_reservedSMEM_offset_0_alias
	.size		__nv_reservedSMEM_offset_0_alias, 0, 64
	.other		__nv_reservedSMEM_offset_0_alias,@"STO_CUDA_RESERVED_SHARED STV_DEFAULT"
__nv_reservedSMEM_offset_0_alias:
	.zero		0
	.zero		64


//--------------------- .nv.constant0._Z14_auto_kernel_0PA100000_fS0_S0_ --------------------------
	.section	.nv.constant0._Z14_auto_kernel_0PA100000_fS0_S0_,"a",@progbits
	.sectionflags	@""
	.align	4
.nv.constant0._Z14_auto_kernel_0PA100000_fS0_S0_:
	.zero		920


//--------------------- SYMBOLS --------------------------

	.type		.nv.reservedSmem.offset0,@object
	.size		.nv.reservedSmem.offset0,0x4
